//
// Generated by NVIDIA NVVM Compiler
//
// Compiler Build ID: CL-36424714
// Cuda compilation tools, release 13.0, V13.0.88
// Based on NVVM 20.0.0
//

.version 9.0
.target sm_100
.address_size 64

	// .globl	_Z9gpu_wherePfS_S_S_l

.visible .entry _Z9gpu_wherePfS_S_S_l(
	.param .u64 .ptr .align 1 _Z9gpu_wherePfS_S_S_l_param_0,
	.param .u64 .ptr .align 1 _Z9gpu_wherePfS_S_S_l_param_1,
	.param .u64 .ptr .align 1 _Z9gpu_wherePfS_S_S_l_param_2,
	.param .u64 .ptr .align 1 _Z9gpu_wherePfS_S_S_l_param_3,
	.param .u64 _Z9gpu_wherePfS_S_S_l_param_4
)
{
	.reg .pred 	%p<3>;
	.reg .b32 	%r<5>;
	.reg .b32 	%f<4>;
	.reg .b64 	%rd<19>;

	ld.param.u64 	%rd3, [_Z9gpu_wherePfS_S_S_l_param_0];
	ld.param.u64 	%rd4, [_Z9gpu_wherePfS_S_S_l_param_1];
	ld.param.u64 	%rd5, [_Z9gpu_wherePfS_S_S_l_param_2];
	ld.param.u64 	%rd6, [_Z9gpu_wherePfS_S_S_l_param_3];
	ld.param.u64 	%rd7, [_Z9gpu_wherePfS_S_S_l_param_4];
	cvta.to.global.u64 	%rd1, %rd6;
	mov.u32 	%r1, %ctaid.x;
	mov.u32 	%r2, %ntid.x;
	mov.u32 	%r3, %tid.x;
	mad.lo.s32 	%r4, %r1, %r2, %r3;
	cvt.u64.u32 	%rd2, %r4;
	setp.le.s64 	%p1, %rd7, %rd2;
	@%p1 bra 	$L__BB0_4;
	cvta.to.global.u64 	%rd8, %rd3;
	shl.b64 	%rd9, %rd2, 2;
	add.s64 	%rd10, %rd8, %rd9;
	ld.global.f32 	%f1, [%rd10];
	setp.eq.f32 	%p2, %f1, 0f00000000;
	@%p2 bra 	$L__BB0_3;
	cvta.to.global.u64 	%rd15, %rd4;
	add.s64 	%rd17, %rd15, %rd9;
	ld.global.f32 	%f3, [%rd17];
	add.s64 	%rd18, %rd1, %rd9;
	st.global.f32 	[%rd18], %f3;
	bra.uni 	$L__BB0_4;
$L__BB0_3:
	cvta.to.global.u64 	%rd11, %rd5;
	add.s64 	%rd13, %rd11, %rd9;
	ld.global.f32 	%f2, [%rd13];
	add.s64 	%rd14, %rd1, %rd9;
	st.global.f32 	[%rd14], %f2;
$L__BB0_4:
	ret;

}


// ===== COMPILED SASS (sm_100) =====

	.target	sm_100

	.elftype	@"ET_EXEC"


//--------------------- .note.nv.tkinfo           --------------------------
	.section	.note.nv.tkinfo,"",@"SHT_NOTE"
	.sectionflags	@"SHF_NOTE_NV_TKINFO"
	.tkinfo
        /*0018*/ 	.word	0x00000002
        /*0030*/ 	.string	""
        /*0030*/ 	.string	"ptxas"
        /*0030*/ 	.string	"Cuda compilation tools, release 13.0, V13.0.88"
        /*0030*/ 	.string	"Build cuda_13.0.r13.0/compiler.36424714_0"
        /*0030*/ 	.string	"-arch sm_100 -m 64 "



//--------------------- .note.nv.cuinfo           --------------------------
	.section	.note.nv.cuinfo,"",@"SHT_NOTE"
	.sectionflags	@"SHF_NOTE_NV_CUINFO"
        /*0018*/ 	.short	0x0002
        /*001a*/ 	.short	0x0064
        /*001c*/ 	.short	0x0082
	.zero		2


//--------------------- .nv.info                  --------------------------
	.section	.nv.info,"",@"SHT_CUDA_INFO"
	.align	4


	//----- nvinfo : EIATTR_REGCOUNT
	.align		4
        /*0000*/ 	.byte	0x04, 0x2f
        /*0002*/ 	.short	(.L_1 - .L_0)
	.align		4
.L_0:
        /*0004*/ 	.word	index@(_Z9gpu_wherePfS_S_S_l)
        /*0008*/ 	.word	0x00000008


	//----- nvinfo : EIATTR_FRAME_SIZE
	.align		4
.L_1:
        /*000c*/ 	.byte	0x04, 0x11
        /*000e*/ 	.short	(.L_3 - .L_2)
	.align		4
.L_2:
        /*0010*/ 	.word	index@(_Z9gpu_wherePfS_S_S_l)
        /*0014*/ 	.word	0x00000000


	//----- nvinfo : EIATTR_MIN_STACK_SIZE
	.align		4
.L_3:
        /*0018*/ 	.byte	0x04, 0x12
        /*001a*/ 	.short	(.L_5 - .L_4)
	.align		4
.L_4:
        /*001c*/ 	.word	index@(_Z9gpu_wherePfS_S_S_l)
        /*0020*/ 	.word	0x00000000
.L_5:


//--------------------- .nv.compat                --------------------------
	.section	.nv.compat,"",@"SHT_CUDA_COMPAT_INFO"
	.align	4
        /*0000*/ 	.byte	0x02, 0x09, 0x00, 0x00, 0x02, 0x02, 0x01, 0x00, 0x02, 0x05, 0x05, 0x00, 0x03, 0x07, 0x01, 0x01
        /*0010*/ 	.byte	0x02, 0x03, 0x00, 0x00, 0x02, 0x06, 0x01, 0x00, 0x04, 0x0b, 0x08, 0x00, 0x09, 0x00, 0x00, 0x00
        /*0020*/ 	.byte	0x00, 0x00, 0x00, 0x00


//--------------------- .nv.info._Z9gpu_wherePfS_S_S_l --------------------------
	.section	.nv.info._Z9gpu_wherePfS_S_S_l,"",@"SHT_CUDA_INFO"
	.sectionflags	@""
	.align	4


	//----- nvinfo : EIATTR_CUDA_API_VERSION
	.align		4
        /*0000*/ 	.byte	0x04, 0x37
        /*0002*/ 	.short	(.L_7 - .L_6)
.L_6:
        /*0004*/ 	.word	0x00000082


	//----- nvinfo : EIATTR_KPARAM_INFO
	.align		4
.L_7:
        /*0008*/ 	.byte	0x04, 0x17
        /*000a*/ 	.short	(.L_9 - .L_8)
.L_8:
        /*000c*/ 	.word	0x00000000
        /*0010*/ 	.short	0x0004
        /*0012*/ 	.short	0x0020
        /*0014*/ 	.byte	0x00, 0xf0, 0x21, 0x00


	//----- nvinfo : EIATTR_KPARAM_INFO
	.align		4
.L_9:
        /*0018*/ 	.byte	0x04, 0x17
        /*001a*/ 	.short	(.L_11 - .L_10)
.L_10:
        /*001c*/ 	.word	0x00000000
        /*0020*/ 	.short	0x0003
        /*0022*/ 	.short	0x0018
        /*0024*/ 	.byte	0x00, 0xf5, 0x21, 0x00


	//----- nvinfo : EIATTR_KPARAM_INFO
	.align		4
.L_11:
        /*0028*/ 	.byte	0x04, 0x17
        /*002a*/ 	.short	(.L_13 - .L_12)
.L_12:
        /*002c*/ 	.word	0x00000000
        /*0030*/ 	.short	0x0002
        /*0032*/ 	.short	0x0010
        /*0034*/ 	.byte	0x00, 0xf5, 0x21, 0x00


	//----- nvinfo : EIATTR_KPARAM_INFO
	.align		4
.L_13:
        /*0038*/ 	.byte	0x04, 0x17
        /*003a*/ 	.short	(.L_15 - .L_14)
.L_14:
        /*003c*/ 	.word	0x00000000
        /*0040*/ 	.short	0x0001
        /*0042*/ 	.short	0x0008
        /*0044*/ 	.byte	0x00, 0xf5, 0x21, 0x00


	//----- nvinfo : EIATTR_KPARAM_INFO
	.align		4
.L_15:
        /*0048*/ 	.byte	0x04, 0x17
        /*004a*/ 	.short	(.L_17 - .L_16)
.L_16:
        /*004c*/ 	.word	0x00000000
        /*0050*/ 	.short	0x0000
        /*0052*/ 	.short	0x0000
        /*0054*/ 	.byte	0x00, 0xf5, 0x21, 0x00


	//----- nvinfo : EIATTR_SPARSE_MMA_MASK
	.align		4
.L_17:
        /*0058*/ 	.byte	0x03, 0x50
        /*005a*/ 	.short	0x0000


	//----- nvinfo : EIATTR_MAXREG_COUNT
	.align		4
        /*005c*/ 	.byte	0x03, 0x1b
        /*005e*/ 	.short	0x00ff


	//----- nvinfo : EIATTR_MERCURY_ISA_VERSION
	.align		4
        /*0060*/ 	.byte	0x03, 0x5f
        /*0062*/ 	.short	0x0101


	//----- nvinfo : EIATTR_VRC_CTA_INIT_COUNT
	.align		4
        /*0064*/ 	.byte	0x02, 0x4a
	.zero		1
	.zero		1


	//----- nvinfo : EIATTR_EXIT_INSTR_OFFSETS
	.align		4
        /*0068*/ 	.byte	0x04, 0x1c
        /*006a*/ 	.short	(.L_19 - .L_18)


	//   ....[0]....
.L_18:
        /*006c*/ 	.word	0x00000080


	//   ....[1]....
        /*0070*/ 	.word	0x000001a0


	//   ....[2]....
        /*0074*/ 	.word	0x00000220


	//----- nvinfo : EIATTR_CRS_STACK_SIZE
	.align		4
.L_19:
        /*0078*/ 	.byte	0x04, 0x1e
        /*007a*/ 	.short	(.L_21 - .L_20)
.L_20:
        /*007c*/ 	.word	0x00000000


	//----- nvinfo : EIATTR_CBANK_PARAM_SIZE
	.align		4
.L_21:
        /*0080*/ 	.byte	0x03, 0x19
        /*0082*/ 	.short	0x0028


	//----- nvinfo : EIATTR_PARAM_CBANK
	.align		4
        /*0084*/ 	.byte	0x04, 0x0a
        /*0086*/ 	.short	(.L_23 - .L_22)
	.align		4
.L_22:
        /*0088*/ 	.word	index@(.nv.constant0._Z9gpu_wherePfS_S_S_l)
        /*008c*/ 	.short	0x0380
        /*008e*/ 	.short	0x0028


	//----- nvinfo : EIATTR_SW_WAR
	.align		4
.L_23:
        /*0090*/ 	.byte	0x04, 0x36
        /*0092*/ 	.short	(.L_25 - .L_24)
.L_24:
        /*0094*/ 	.word	0x00000008
.L_25:


//--------------------- .nv.callgraph             --------------------------
	.section	.nv.callgraph,"",@"SHT_CUDA_CALLGRAPH"
	.align	4
	.sectionentsize	8
	.align		4
        /*0000*/ 	.word	0x00000000
	.align		4
        /*0004*/ 	.word	0xffffffff
	.align		4
        /*0008*/ 	.word	0x00000000
	.align		4
        /*000c*/ 	.word	0xfffffffe
	.align		4
        /*0010*/ 	.word	0x00000000
	.align		4
        /*0014*/ 	.word	0xfffffffd
	.align		4
        /*0018*/ 	.word	0x00000000
	.align		4
        /*001c*/ 	.word	0xfffffffc


//--------------------- .text._Z9gpu_wherePfS_S_S_l --------------------------
	.section	.text._Z9gpu_wherePfS_S_S_l,"ax",@progbits
	.align	128
        .global         _Z9gpu_wherePfS_S_S_l
        .type           _Z9gpu_wherePfS_S_S_l,@function
        .size           _Z9gpu_wherePfS_S_S_l,(.L_x_2 - _Z9gpu_wherePfS_S_S_l)
        .other          _Z9gpu_wherePfS_S_S_l,@"STO_CUDA_ENTRY STV_DEFAULT"
_Z9gpu_wherePfS_S_S_l:
.text._Z9gpu_wherePfS_S_S_l:
[----:B------:R-:W-:Y:S01]  /*0000*/  LDC R1, c[0x0][0x37c] ;  /* 0x0000df00ff017b82 */ /* 0x000fe20000000800 */
[----:B------:R-:W0:Y:S07]  /*0010*/  S2R R3, SR_TID.X ;  /* 0x0000000000037919 */ /* 0x000e2e0000002100 */
[----:B------:R-:W0:Y:S01]  /*0020*/  S2UR UR4, SR_CTAID.X ;  /* 0x00000000000479c3 */ /* 0x000e220000002500 */
[----:B------:R-:W1:Y:S07]  /*0030*/  LDCU.64 UR6, c[0x0][0x3a0] ;  /* 0x00007400ff0677ac */ /* 0x000e6e0008000a00 */
[----:B------:R-:W0:Y:S02]  /*0040*/  LDC R0, c[0x0][0x360] ;  /* 0x0000d800ff007b82 */ /* 0x000e240000000800 */
[----:B0-----:R-:W-:-:S05]  /*0050*/  IMAD R0, R0, UR4, R3 ;  /* 0x0000000400007c24 */ /* 0x001fca000f8e0203 */
[----:B-1----:R-:W-:-:S04]  /*0060*/  ISETP.GE.U32.AND P0, PT, R0, UR6, PT ;  /* 0x0000000600007c0c */ /* 0x002fc8000bf06070 */
[----:B------:R-:W-:-:S13]  /*0070*/  ISETP.GE.AND.EX P0, PT, RZ, UR7, PT, P0 ;  /* 0x00000007ff007c0c */ /* 0x000fda000bf06300 */
[----:B------:R-:W-:Y:S05]  /*0080*/  @P0 EXIT ;  /* 0x000000000000094d */ /* 0x000fea0003800000 */
[----:B------:R-:W0:Y:S01]  /*0090*/  LDCU.64 UR6, c[0x0][0x380] ;  /* 0x00007000ff0677ac */ /* 0x000e220008000a00 */
[----:B------:R-:W-:Y:S01]  /*00a0*/  IMAD.SHL.U32 R4, R0, 0x4, RZ ;  /* 0x0000000400047824 */ /* 0x000fe200078e00ff */
[----:B------:R-:W-:Y:S01]  /*00b0*/  SHF.R.U32.HI R0, RZ, 0x1e, R0 ;  /* 0x0000001eff007819 */ /* 0x000fe20000011600 */
[----:B------:R-:W1:Y:S03]  /*00c0*/  LDCU.64 UR4, c[0x0][0x358] ;  /* 0x00006b00ff0477ac */ /* 0x000e660008000a00 */
[----:B0-----:R-:W-:-:S04]  /*00d0*/  IADD3 R2, P0, PT, R4, UR6, RZ ;  /* 0x0000000604027c10 */ /* 0x001fc8000ff1e0ff */
[----:B------:R-:W-:-:S05]  /*00e0*/  IADD3.X R3, PT, PT, R0, UR7, RZ, P0, !PT ;  /* 0x0000000700037c10 */ /* 0x000fca00087fe4ff */
[----:B-1----:R-:W2:Y:S02]  /*00f0*/  LDG.E R2, desc[UR4][R2.64] ;  /* 0x0000000402027981 */ /* 0x002ea4000c1e1900 */
[----:B--2---:R-:W-:-:S13]  /*0100*/  FSETP.NEU.AND P0, PT, R2, RZ, PT ;  /* 0x000000ff0200720b */ /* 0x004fda0003f0d000 */
[----:B------:R-:W-:Y:S05]  /*0110*/  @!P0 BRA `(.L_x_0) ;  /* 0x0000000000248947 */ /* 0x000fea0003800000 */
[----:B------:R-:W0:Y:S02]  /*0120*/  LDCU.64 UR6, c[0x0][0x388] ;  /* 0x00007100ff0677ac */ /* 0x000e240008000a00 */
[----:B0-----:R-:W-:-:S04]  /*0130*/  IADD3 R2, P0, PT, R4, UR6, RZ ;  /* 0x0000000604027c10 */ /* 0x001fc8000ff1e0ff */
[----:B------:R-:W-:Y:S01]  /*0140*/  IADD3.X R3, PT, PT, R0, UR7, RZ, P0, !PT ;  /* 0x0000000700037c10 */ /* 0x000fe200087fe4ff */
[----:B------:R-:W0:Y:S05]  /*0150*/  LDCU.64 UR6, c[0x0][0x398] ;  /* 0x00007300ff0677ac */ /* 0x000e2a0008000a00 */
[----:B------:R-:W2:Y:S01]  /*0160*/  LDG.E R3, desc[UR4][R2.64] ;  /* 0x0000000402037981 */ /* 0x000ea2000c1e1900 */
[----:B0-----:R-:W-:-:S04]  /*0170*/  IADD3 R4, P0, PT, R4, UR6, RZ ;  /* 0x0000000604047c10 */ /* 0x001fc8000ff1e0ff */
[----:B------:R-:W-:-:S05]  /*0180*/  IADD3.X R5, PT, PT, R0, UR7, RZ, P0, !PT ;  /* 0x0000000700057c10 */ /* 0x000fca00087fe4ff */
[----:B--2---:R-:W-:Y:S01]  /*0190*/  STG.E desc[UR4][R4.64], R3 ;  /* 0x0000000304007986 */ /* 0x004fe2000c101904 */
[----:B------:R-:W-:Y:S05]  /*01a0*/  EXIT ;  /* 0x000000000000794d */ /* 0x000fea0003800000 */
.L_x_0:
[----:B------:R-:W0:Y:S02]  /*01b0*/  LDCU.128 UR8, c[0x0][0x390] ;  /* 0x00007200ff0877ac */ /* 0x000e240008000c00 */
[----:B0-----:R-:W-:-:S04]  /*01c0*/  IADD3 R2, P0, PT, R4, UR8, RZ ;  /* 0x0000000804027c10 */ /* 0x001fc8000ff1e0ff */
[----:B------:R-:W-:-:S06]  /*01d0*/  IADD3.X R3, PT, PT, R0, UR9, RZ, P0, !PT ;  /* 0x0000000900037c10 */ /* 0x000fcc00087fe4ff */
[----:B------:R-:W2:Y:S01]  /*01e0*/  LDG.E R3, desc[UR4][R2.64] ;  /* 0x0000000402037981 */ /* 0x000ea2000c1e1900 */
[----:B------:R-:W-:-:S04]  /*01f0*/  IADD3 R4, P0, PT, R4, UR10, RZ ;  /* 0x0000000a04047c10 */ /* 0x000fc8000ff1e0ff */
[----:B------:R-:W-:-:S05]  /*0200*/  IADD3.X R5, PT, PT, R0, UR11, RZ, P0, !PT ;  /* 0x0000000b00057c10 */ /* 0x000fca00087fe4ff */
[----:B--2---:R-:W-:Y:S01]  /*0210*/  STG.E desc[UR4][R4.64], R3 ;  /* 0x0000000304007986 */ /* 0x004fe2000c101904 */
[----:B------:R-:W-:Y:S05]  /*0220*/  EXIT ;  /* 0x000000000000794d */ /* 0x000fea0003800000 */
.L_x_1:
[----:B------:R-:W-:-:S00]  /*0230*/  BRA `(.L_x_1) ;  /* 0xfffffffc00fc7947 */ /* 0x000fc0000383ffff */
[----:B------:R-:W-:-:S00]  /*0240*/  NOP ;  /* 0x0000000000007918 */ /* 0x000fc00000000000 */
        /* <DEDUP_REMOVED lines=11> */
.L_x_2:


//--------------------- .nv.shared.reserved.0     --------------------------
	.section	.nv.shared.reserved.0,"aw",@nobits
	.weak		__nv_reservedSMEM_offset_0_alias
	.size		__nv_reservedSMEM_offset_0_alias, 0, 64
	.other		__nv_reservedSMEM_offset_0_alias,@"STO_CUDA_RESERVED_SHARED STV_DEFAULT"
__nv_reservedSMEM_offset_0_alias:
	.zero		0
	.zero		64


//--------------------- .nv.constant0._Z9gpu_wherePfS_S_S_l --------------------------
	.section	.nv.constant0._Z9gpu_wherePfS_S_S_l,"a",@progbits
	.sectionflags	@""
	.align	4
.nv.constant0._Z9gpu_wherePfS_S_S_l:
	.zero		936


//--------------------- SYMBOLS --------------------------

	.type		.nv.reservedSmem.offset0,@object
	.size		.nv.reservedSmem.offset0,0x4
